	.headerflags	@"EF_CUDA_TEXMODE_UNIFIED EF_CUDA_64BIT_ADDRESS EF_CUDA_ACCELERATORS EF_CUDA_SM90 EF_CUDA_VIRTUAL_SM(EF_CUDA_SM90)"
	.elftype	@"ET_EXEC"


//--------------------- .nv.info                  --------------------------
	.section	.nv.info,"",@"SHT_CUDA_INFO"
	.align	4


	//----- nvinfo : EIATTR_REGCOUNT
	.align		4
        /*0000*/ 	.byte	0x04, 0x2f
        /*0002*/ 	.short	(.L_1 - .L_0)
	.align		4
.L_0:
        /*0004*/ 	.word	index@(triton_poi_fused_convolution_25)
        /*0008*/ 	.word	0x0000001e


	//----- nvinfo : EIATTR_MIN_STACK_SIZE
	.align		4
.L_1:
        /*000c*/ 	.byte	0x04, 0x12
        /*000e*/ 	.short	(.L_3 - .L_2)
	.align		4
.L_2:
        /*0010*/ 	.word	index@(triton_poi_fused_convolution_25)
        /*0014*/ 	.word	0x00000000


	//----- nvinfo : EIATTR_FRAME_SIZE
	.align		4
.L_3:
        /*0018*/ 	.byte	0x04, 0x11
        /*001a*/ 	.short	(.L_5 - .L_4)
	.align		4
.L_4:
        /*001c*/ 	.word	index@(triton_poi_fused_convolution_25)
        /*0020*/ 	.word	0x00000000


	//----- nvinfo : EIATTR_MIN_STACK_SIZE
	.align		4
.L_5:
        /*0024*/ 	.byte	0x04, 0x12
        /*0026*/ 	.short	(.L_7 - .L_6)
	.align		4
.L_6:
        /*0028*/ 	.word	index@(triton_poi_fused_convolution_25)
        /*002c*/ 	.word	0x00000000
.L_7:


//--------------------- .nv.info.triton_poi_fused_convolution_25 --------------------------
	.section	.nv.info.triton_poi_fused_convolution_25,"",@"SHT_CUDA_INFO"
	.sectionflags	@""
	.align	4


	//----- nvinfo : EIATTR_CUDA_API_VERSION
	.align		4
        /*0000*/ 	.byte	0x04, 0x37
        /*0002*/ 	.short	(.L_9 - .L_8)
.L_8:
        /*0004*/ 	.word	0x0000007c


	//----- nvinfo : EIATTR_KPARAM_INFO
	.align		4
.L_9:
        /*0008*/ 	.byte	0x04, 0x17
        /*000a*/ 	.short	(.L_11 - .L_10)
.L_10:
        /*000c*/ 	.word	0x00000000
        /*0010*/ 	.short	0x0003
        /*0012*/ 	.short	0x0014
        /*0014*/ 	.byte	0x00, 0xf0, 0x11, 0x00


	//----- nvinfo : EIATTR_KPARAM_INFO
	.align		4
.L_11:
        /*0018*/ 	.byte	0x04, 0x17
        /*001a*/ 	.short	(.L_13 - .L_12)
.L_12:
        /*001c*/ 	.word	0x00000000
        /*0020*/ 	.short	0x0002
        /*0022*/ 	.short	0x0010
        /*0024*/ 	.byte	0x00, 0xf0, 0x11, 0x00


	//----- nvinfo : EIATTR_KPARAM_INFO
	.align		4
.L_13:
        /*0028*/ 	.byte	0x04, 0x17
        /*002a*/ 	.short	(.L_15 - .L_14)
.L_14:
        /*002c*/ 	.word	0x00000000
        /*0030*/ 	.short	0x0001
        /*0032*/ 	.short	0x0008
        /*0034*/ 	.byte	0x00, 0xf4, 0x21, 0x00


	//----- nvinfo : EIATTR_KPARAM_INFO
	.align		4
.L_15:
        /*0038*/ 	.byte	0x04, 0x17
        /*003a*/ 	.short	(.L_17 - .L_16)
.L_16:
        /*003c*/ 	.word	0x00000000
        /*0040*/ 	.short	0x0000
        /*0042*/ 	.short	0x0000
        /*0044*/ 	.byte	0x00, 0xf4, 0x21, 0x00


	//----- nvinfo : EIATTR_SPARSE_MMA_MASK
	.align		4
.L_17:
        /*0048*/ 	.byte	0x03, 0x50
        /*004a*/ 	.short	0x0000


	//----- nvinfo : EIATTR_MAXREG_COUNT
	.align		4
        /*004c*/ 	.byte	0x03, 0x1b
        /*004e*/ 	.short	0x00ff


	//----- nvinfo : EIATTR_EXIT_INSTR_OFFSETS
	.align		4
        /*0050*/ 	.byte	0x04, 0x1c
        /*0052*/ 	.short	(.L_19 - .L_18)


	//   ....[0]....
.L_18:
        /*0054*/ 	.word	0x000006c0


	//   ....[1]....
        /*0058*/ 	.word	0x00000710


	//----- nvinfo : EIATTR_REQNTID
	.align		4
.L_19:
        /*005c*/ 	.byte	0x04, 0x10
        /*005e*/ 	.short	(.L_21 - .L_20)
.L_20:
        /*0060*/ 	.word	0x00000080
        /*0064*/ 	.word	0x00000001
        /*0068*/ 	.word	0x00000001


	//----- nvinfo : EIATTR_CBANK_PARAM_SIZE
	.align		4
.L_21:
        /*006c*/ 	.byte	0x03, 0x19
        /*006e*/ 	.short	0x0018


	//----- nvinfo : EIATTR_PARAM_CBANK
	.align		4
        /*0070*/ 	.byte	0x04, 0x0a
        /*0072*/ 	.short	(.L_23 - .L_22)
	.align		4
.L_22:
        /*0074*/ 	.word	index@(.nv.constant0.triton_poi_fused_convolution_25)
        /*0078*/ 	.short	0x0210
        /*007a*/ 	.short	0x0018


	//----- nvinfo : EIATTR_SW_WAR
	.align		4
.L_23:
        /*007c*/ 	.byte	0x04, 0x36
        /*007e*/ 	.short	(.L_25 - .L_24)
.L_24:
        /*0080*/ 	.word	0x00000008
.L_25:


//--------------------- .nv.callgraph             --------------------------
	.section	.nv.callgraph,"",@"SHT_CUDA_CALLGRAPH"
	.align	4
	.sectionentsize	8
	.align		4
        /*0000*/ 	.word	0x00000000
	.align		4
        /*0004*/ 	.word	0xffffffff
	.align		4
        /*0008*/ 	.word	0x00000000
	.align		4
        /*000c*/ 	.word	0xfffffffe
	.align		4
        /*0010*/ 	.word	0x00000000
	.align		4
        /*0014*/ 	.word	0xfffffffd
	.align		4
        /*0018*/ 	.word	0x00000000
	.align		4
        /*001c*/ 	.word	0xfffffffc


//--------------------- .text.triton_poi_fused_convolution_25 --------------------------
	.section	.text.triton_poi_fused_convolution_25,"ax",@progbits
	.sectionflags	@"SHF_BARRIERS=1"
	.align	128
        .global         triton_poi_fused_convolution_25
        .type           triton_poi_fused_convolution_25,@function
        .size           triton_poi_fused_convolution_25,(.L_x_1 - triton_poi_fused_convolution_25)
        .other          triton_poi_fused_convolution_25,@"STO_CUDA_ENTRY STV_DEFAULT"
triton_poi_fused_convolution_25:
.text.triton_poi_fused_convolution_25:
[----:B------:R-:W0:Y:S01]  /*0000*/  LDC R1, c[0x0][0x28] ;  /* 0x00000a00ff017b82 */ /* 0x000e220000000800 */
[----:B------:R-:W1:Y:S07]  /*0010*/  S2R R19, SR_CTAID.Z ;  /* 0x0000000000137919 */ /* 0x000e6e0000002700 */
[----:B------:R-:W1:Y:S01]  /*0020*/  S2UR UR4, SR_CTAID.Y ;  /* 0x00000000000479c3 */ /* 0x000e620000002600 */
[----:B------:R-:W-:Y:S01]  /*0030*/  IMAD.MOV.U32 R14, RZ, RZ, RZ ;  /* 0x000000ffff0e7224 */ /* 0x000fe200078e00ff */
[----:B------:R-:W-:Y:S01]  /*0040*/  ULDC.64 UR6, c[0x0][0x208] ;  /* 0x0000820000067ab9 */ /* 0x000fe20000000a00 */
[----:B------:R-:W2:Y:S01]  /*0050*/  S2R R15, SR_CTAID.X ;  /* 0x00000000000f7919 */ /* 0x000ea20000002500 */
[----:B------:R-:W3:Y:S04]  /*0060*/  S2R R18, SR_TID.X ;  /* 0x0000000000127919 */ /* 0x000ee80000002100 */
[----:B------:R-:W1:Y:S08]  /*0070*/  LDC R0, c[0x0][0x10] ;  /* 0x00000400ff007b82 */ /* 0x000e700000000800 */
[----:B------:R-:W4:Y:S01]  /*0080*/  LDC.64 R16, c[0x0][0x210] ;  /* 0x00008400ff107b82 */ /* 0x000f220000000a00 */
[----:B-1----:R-:W-:-:S02]  /*0090*/  IMAD R19, R19, R0, UR4 ;  /* 0x0000000413137e24 */ /* 0x002fc4000f8e0200 */
[----:B--2---:R-:W-:Y:S02]  /*00a0*/  IMAD.SHL.U32 R15, R15, 0x10, RZ ;  /* 0x000000100f0f7824 */ /* 0x004fe400078e00ff */
[----:B------:R-:W-:Y:S01]  /*00b0*/  IMAD.SHL.U32 R19, R19, 0x40, RZ ;  /* 0x0000004013137824 */ /* 0x000fe200078e00ff */
[----:B---3--:R-:W-:Y:S02]  /*00c0*/  SHF.R.U32.HI R0, RZ, 0x4, R18 ;  /* 0x00000004ff007819 */ /* 0x008fe40000011612 */
[----:B------:R-:W-:Y:S02]  /*00d0*/  LOP3.LUT R4, R15, 0xf, R18, 0xf8, !PT ;  /* 0x0000000f0f047812 */ /* 0x000fe400078ef812 */
[----:B------:R-:W-:Y:S02]  /*00e0*/  SGXT.U32 R0, R0, 0x3 ;  /* 0x000000030000781a */ /* 0x000fe40000000000 */
[----:B------:R-:W-:Y:S02]  /*00f0*/  ISETP.GE.AND P0, PT, R4, 0x9, PT ;  /* 0x000000090400780c */ /* 0x000fe40003f06270 */
[----:B------:R-:W-:-:S02]  /*0100*/  LOP3.LUT R3, R19, 0x8, R0, 0xfe, !PT ;  /* 0x0000000813037812 */ /* 0x000fc400078efe00 */
[----:B------:R-:W-:Y:S02]  /*0110*/  LOP3.LUT R2, R19, R0, RZ, 0xfc, !PT ;  /* 0x0000000013027212 */ /* 0x000fe400078efcff */
[C---:B------:R-:W-:Y:S01]  /*0120*/  ISETP.LT.AND P2, PT, R3.reuse, 0x1b000, !P0 ;  /* 0x0001b0000300780c */ /* 0x040fe20004741270 */
[--C-:B------:R-:W-:Y:S01]  /*0130*/  IMAD R3, R3, 0x9, R4.reuse ;  /* 0x0000000903037824 */ /* 0x100fe200078e0204 */
[----:B------:R-:W-:Y:S01]  /*0140*/  LOP3.LUT R6, R19, 0x10, R0, 0xfe, !PT ;  /* 0x0000001013067812 */ /* 0x000fe200078efe00 */
[C---:B------:R-:W-:Y:S01]  /*0150*/  IMAD R5, R2.reuse, 0x9, R4 ;  /* 0x0000000902057824 */ /* 0x040fe200078e0204 */
[----:B------:R-:W-:Y:S02]  /*0160*/  LOP3.LUT R7, R19, 0x18, R0, 0xfe, !PT ;  /* 0x0000001813077812 */ /* 0x000fe400078efe00 */
[----:B------:R-:W-:Y:S01]  /*0170*/  ISETP.LT.AND P1, PT, R2, 0x1b000, !P0 ;  /* 0x0001b0000200780c */ /* 0x000fe20004721270 */
[----:B----4-:R-:W-:Y:S01]  /*0180*/  IMAD.WIDE R2, R3, 0x4, R16 ;  /* 0x0000000403027825 */ /* 0x010fe200078e0210 */
[----:B------:R-:W-:-:S02]  /*0190*/  ISETP.LT.AND P6, PT, R6, 0x1b000, !P0 ;  /* 0x0001b0000600780c */ /* 0x000fc400047c1270 */
[----:B------:R-:W-:Y:S02]  /*01a0*/  LOP3.LUT R8, R19, 0x20, R0, 0xfe, !PT ;  /* 0x0000002013087812 */ /* 0x000fe400078efe00 */
[----:B------:R-:W-:Y:S01]  /*01b0*/  ISETP.LT.AND P5, PT, R7, 0x1b000, !P0 ;  /* 0x0001b0000700780c */ /* 0x000fe200047a1270 */
[----:B------:R1:W2:Y:S01]  /*01c0*/  @P2 LDG.E.EL R14, desc[UR6][R2.64] ;  /* 0x00000006020e2981 */ /* 0x0002a2000c2e1900 */
[----:B------:R-:W-:Y:S02]  /*01d0*/  LOP3.LUT R4, R19, 0x28, R0, 0xfe, !PT ;  /* 0x0000002813047812 */ /* 0x000fe400078efe00 */
[----:B------:R-:W-:Y:S02]  /*01e0*/  LOP3.LUT R6, R19, 0x30, R0, 0xfe, !PT ;  /* 0x0000003013067812 */ /* 0x000fe400078efe00 */
[----:B------:R-:W-:Y:S02]  /*01f0*/  LOP3.LUT R7, R19, 0x38, R0, 0xfe, !PT ;  /* 0x0000003813077812 */ /* 0x000fe400078efe00 */
[----:B------:R-:W-:-:S02]  /*0200*/  ISETP.LT.AND P4, PT, R8, 0x1b000, !P0 ;  /* 0x0001b0000800780c */ /* 0x000fc40004781270 */
[----:B------:R-:W-:Y:S02]  /*0210*/  ISETP.LT.AND P3, PT, R4, 0x1b000, !P0 ;  /* 0x0001b0000400780c */ /* 0x000fe40004761270 */
[----:B------:R-:W-:Y:S02]  /*0220*/  ISETP.LT.AND P2, PT, R6, 0x1b000, !P0 ;  /* 0x0001b0000600780c */ /* 0x000fe40004741270 */
[----:B------:R-:W-:Y:S01]  /*0230*/  ISETP.LT.AND P0, PT, R7, 0x1b000, !P0 ;  /* 0x0001b0000700780c */ /* 0x000fe20004701270 */
[C---:B------:R-:W-:Y:S02]  /*0240*/  VIADD R7, R5.reuse, 0x90 ;  /* 0x0000009005077836 */ /* 0x040fe40000000000 */
[C---:B------:R-:W-:Y:S02]  /*0250*/  VIADD R9, R5.reuse, 0xd8 ;  /* 0x000000d805097836 */ /* 0x040fe40000000000 */
[C---:B------:R-:W-:Y:S02]  /*0260*/  VIADD R11, R5.reuse, 0x120 ;  /* 0x00000120050b7836 */ /* 0x040fe40000000000 */
[----:B------:R-:W-:-:S02]  /*0270*/  VIADD R13, R5, 0x168 ;  /* 0x00000168050d7836 */ /* 0x000fc40000000000 */
[C---:B------:R-:W-:Y:S02]  /*0280*/  VIADD R23, R5.reuse, 0x1b0 ;  /* 0x000001b005177836 */ /* 0x040fe40000000000 */
[C---:B------:R-:W-:Y:S02]  /*0290*/  VIADD R25, R5.reuse, 0x1f8 ;  /* 0x000001f805197836 */ /* 0x040fe40000000000 */
[----:B-1----:R-:W-:-:S04]  /*02a0*/  IMAD.WIDE R2, R5, 0x4, R16 ;  /* 0x0000000405027825 */ /* 0x002fc800078e0210 */
[----:B------:R-:W-:-:S04]  /*02b0*/  IMAD.WIDE R4, R7, 0x4, R16 ;  /* 0x0000000407047825 */ /* 0x000fc800078e0210 */
[----:B------:R-:W-:-:S04]  /*02c0*/  IMAD.WIDE R6, R9, 0x4, R16 ;  /* 0x0000000409067825 */ /* 0x000fc800078e0210 */
[----:B------:R-:W-:Y:S01]  /*02d0*/  IMAD.WIDE R8, R11, 0x4, R16 ;  /* 0x000000040b087825 */ /* 0x000fe200078e0210 */
[----:B------:R-:W-:-:S03]  /*02e0*/  CS2R R20, SRZ ;  /* 0x0000000000147805 */ /* 0x000fc6000001ff00 */
[----:B------:R-:W-:-:S03]  /*02f0*/  IMAD.WIDE R10, R13, 0x4, R16 ;  /* 0x000000040d0a7825 */ /* 0x000fc600078e0210 */
[----:B------:R1:W3:Y:S01]  /*0300*/  @P6 LDG.E.EL R20, desc[UR6][R4.64] ;  /* 0x0000000604146981 */ /* 0x0002e2000c2e1900 */
[--C-:B------:R-:W-:Y:S01]  /*0310*/  IMAD.WIDE R12, R23, 0x4, R16.reuse ;  /* 0x00000004170c7825 */ /* 0x100fe200078e0210 */
[----:B------:R-:W-:Y:S02]  /*0320*/  CS2R R22, SRZ ;  /* 0x0000000000167805 */ /* 0x000fe4000001ff00 */
[----:B------:R-:W4:Y:S01]  /*0330*/  @P5 LDG.E.EL R21, desc[UR6][R6.64] ;  /* 0x0000000606155981 */ /* 0x000f22000c2e1900 */
[----:B------:R-:W-:Y:S01]  /*0340*/  IMAD.WIDE R16, R25, 0x4, R16 ;  /* 0x0000000419107825 */ /* 0x000fe200078e0210 */
[----:B------:R-:W-:Y:S02]  /*0350*/  CS2R R24, SRZ ;  /* 0x0000000000187805 */ /* 0x000fe4000001ff00 */
[----:B------:R-:W5:Y:S01]  /*0360*/  @P4 LDG.E.EL R22, desc[UR6][R8.64] ;  /* 0x0000000608164981 */ /* 0x000f62000c2e1900 */
[----:B------:R-:W-:-:S03]  /*0370*/  IMAD.MOV.U32 R26, RZ, RZ, RZ ;  /* 0x000000ffff1a7224 */ /* 0x000fc600078e00ff */
[----:B------:R-:W5:Y:S04]  /*0380*/  @P3 LDG.E.EL R24, desc[UR6][R10.64] ;  /* 0x000000060a183981 */ /* 0x000f68000c2e1900 */
[----:B------:R1:W5:Y:S04]  /*0390*/  @P2 LDG.E.EL R23, desc[UR6][R12.64] ;  /* 0x000000060c172981 */ /* 0x000368000c2e1900 */
[----:B------:R1:W5:Y:S04]  /*03a0*/  @P1 LDG.E.EL R26, desc[UR6][R2.64] ;  /* 0x00000006021a1981 */ /* 0x000368000c2e1900 */
[----:B------:R-:W5:Y:S01]  /*03b0*/  @P0 LDG.E.EL R25, desc[UR6][R16.64] ;  /* 0x0000000610190981 */ /* 0x000f62000c2e1900 */
[----:B------:R-:W1:Y:S01]  /*03c0*/  S2R R27, SR_TID.X ;  /* 0x00000000001b7919 */ /* 0x000e620000002100 */
[----:B------:R-:W1:Y:S01]  /*03d0*/  S2UR UR5, SR_CgaCtaId ;  /* 0x00000000000579c3 */ /* 0x000e620000008800 */
[----:B------:R-:W-:Y:S01]  /*03e0*/  UMOV UR4, 0x400 ;  /* 0x0000040000047882 */ /* 0x000fe20000000000 */
[----:B-1----:R-:W-:Y:S01]  /*03f0*/  IMAD.SHL.U32 R4, R27, 0x40, RZ ;  /* 0x000000401b047824 */ /* 0x002fe200078e00ff */
[----:B------:R-:W-:-:S04]  /*0400*/  SHF.R.U32.HI R5, RZ, 0x4, R27 ;  /* 0x00000004ff057819 */ /* 0x000fc8000001161b */
[----:B------:R-:W-:Y:S02]  /*0410*/  SGXT.U32 R5, R5, 0x3 ;  /* 0x000000030505781a */ /* 0x000fe40000000000 */
[----:B------:R-:W-:Y:S01]  /*0420*/  LOP3.LUT R4, R4, 0x3c0, RZ, 0xc0, !PT ;  /* 0x000003c004047812 */ /* 0x000fe200078ec0ff */
[----:B0-----:R-:W-:-:S03]  /*0430*/  UPRMT UR4, UR5, 0x654, UR4 ;  /* 0x0000065405047896 */ /* 0x001fc60008000004 */
[----:B------:R-:W-:-:S04]  /*0440*/  LOP3.LUT R5, R4, R5, RZ, 0xfc, !PT ;  /* 0x0000000504057212 */ /* 0x000fc800078efcff */
[----:B------:R-:W-:-:S04]  /*0450*/  LEA.HI R5, R4, R5, RZ, 0x1c ;  /* 0x0000000504057211 */ /* 0x000fc800078fe0ff */
[----:B------:R-:W-:Y:S01]  /*0460*/  LEA R13, R5, UR4, 0x2 ;  /* 0x00000004050d7c11 */ /* 0x000fe2000f8e10ff */
[----:B------:R-:W-:Y:S01]  /*0470*/  IMAD.SHL.U32 R8, R27, 0x4, RZ ;  /* 0x000000041b087824 */ /* 0x000fe200078e00ff */
[----:B------:R-:W-:-:S04]  /*0480*/  SHF.R.U32.HI R2, RZ, 0x2, R27 ;  /* 0x00000002ff027819 */ /* 0x000fc8000001161b */
[----:B------:R-:W-:Y:S02]  /*0490*/  LOP3.LUT R8, R8, 0x1fc, RZ, 0xc0, !PT ;  /* 0x000001fc08087812 */ /* 0x000fe400078ec0ff */
[----:B------:R-:W-:-:S05]  /*04a0*/  LOP3.LUT R3, R2, 0x1c, RZ, 0xc0, !PT ;  /* 0x0000001c02037812 */ /* 0x000fca00078ec0ff */
[----:B------:R-:W-:-:S05]  /*04b0*/  IMAD.IADD R3, R8, 0x1, R3 ;  /* 0x0000000108037824 */ /* 0x000fca00078e0203 */
[----:B------:R-:W-:Y:S01]  /*04c0*/  LEA R4, R3, UR4, 0x2 ;  /* 0x0000000403047c11 */ /* 0x000fe2000f8e10ff */
[----:B------:R-:W-:Y:S01]  /*04d0*/  IMAD.SHL.U32 R18, R18, 0x4, RZ ;  /* 0x0000000412127824 */ /* 0x000fe200078e00ff */
[----:B------:R-:W0:Y:S04]  /*04e0*/  LDC.64 R2, c[0x0][0x218] ;  /* 0x00008600ff027b82 */ /* 0x000e280000000a00 */
[----:B------:R-:W-:-:S05]  /*04f0*/  LOP3.LUT R18, R19, 0x3c, R18, 0xf8, !PT ;  /* 0x0000003c13127812 */ /* 0x000fca00078ef812 */
[----:B------:R-:W-:-:S05]  /*0500*/  IMAD.HI R9, R18, 0x38e38e39, RZ ;  /* 0x38e38e3912097827 */ /* 0x000fca00078e02ff */
[----:B------:R-:W-:-:S04]  /*0510*/  SHF.R.U32.HI R10, RZ, 0x1f, R9 ;  /* 0x0000001fff0a7819 */ /* 0x000fc80000011609 */
[----:B------:R-:W-:Y:S02]  /*0520*/  LEA.HI.SX32 R11, R9, R10, 0x1a ;  /* 0x0000000a090b7211 */ /* 0x000fe400078fd2ff */
[----:B------:R-:W-:Y:S02]  /*0530*/  LOP3.LUT R10, R8, 0x200, RZ, 0xfc, !PT ;  /* 0x00000200080a7812 */ /* 0x000fe400078efcff */
[----:B------:R-:W-:Y:S01]  /*0540*/  ISETP.GE.AND P0, PT, R18, 0x1b000, PT ;  /* 0x0001b0001200780c */ /* 0x000fe20003f06270 */
[----:B------:R-:W-:Y:S01]  /*0550*/  IMAD R18, R11, -0x120, R18 ;  /* 0xfffffee00b127824 */ /* 0x000fe200078e0212 */
[----:B------:R-:W-:Y:S02]  /*0560*/  LOP3.LUT R9, R15, R0, RZ, 0xfc, !PT ;  /* 0x000000000f097212 */ /* 0x000fe400078efcff */
[----:B------:R-:W-:Y:S02]  /*0570*/  LOP3.LUT R0, R15, 0x8, R0, 0xfe, !PT ;  /* 0x000000080f007812 */ /* 0x000fe400078efe00 */
[----:B------:R-:W-:Y:S01]  /*0580*/  SHF.R.U32.HI R10, RZ, 0x4, R10 ;  /* 0x00000004ff0a7819 */ /* 0x000fe2000001160a */
[----:B------:R-:W-:Y:S01]  /*0590*/  IMAD R18, R11, 0xa20, R18 ;  /* 0x00000a200b127824 */ /* 0x000fe200078e0212 */
[----:B------:R-:W-:-:S02]  /*05a0*/  ISETP.LT.AND P1, PT, R9, 0x9, !P0 ;  /* 0x000000090900780c */ /* 0x000fc40004721270 */
[----:B------:R-:W-:Y:S02]  /*05b0*/  ISETP.LT.AND P0, PT, R0, 0x9, !P0 ;  /* 0x000000090000780c */ /* 0x000fe40004701270 */
[----:B------:R-:W-:Y:S01]  /*05c0*/  LOP3.LUT R11, R10, 0x3c, RZ, 0xc0, !PT ;  /* 0x0000003c0a0b7812 */ /* 0x000fe200078ec0ff */
[----:B------:R-:W-:-:S04]  /*05d0*/  IMAD R9, R9, 0x120, R18 ;  /* 0x0000012009097824 */ /* 0x000fc800078e0212 */
[----:B------:R-:W-:Y:S02]  /*05e0*/  IMAD.IADD R11, R8, 0x1, R11 ;  /* 0x00000001080b7824 */ /* 0x000fe400078e020b */
[----:B0-----:R-:W-:-:S03]  /*05f0*/  IMAD.WIDE R8, R9, 0x4, R2 ;  /* 0x0000000409087825 */ /* 0x001fc600078e0202 */
[----:B------:R-:W-:Y:S01]  /*0600*/  LEA R11, R11, UR4, 0x2 ;  /* 0x000000040b0b7c11 */ /* 0x000fe2000f8e10ff */
[----:B--2---:R-:W-:Y:S04]  /*0610*/  STS [R13+0x20], R14 ;  /* 0x0000200e0d007388 */ /* 0x004fe80000000800 */
[----:B---3--:R-:W-:Y:S04]  /*0620*/  STS [R13+0x40], R20 ;  /* 0x000040140d007388 */ /* 0x008fe80000000800 */
[----:B----4-:R-:W-:Y:S04]  /*0630*/  STS [R13+0x60], R21 ;  /* 0x000060150d007388 */ /* 0x010fe80000000800 */
[----:B-----5:R-:W-:Y:S04]  /*0640*/  STS [R13+0x80], R22 ;  /* 0x000080160d007388 */ /* 0x020fe80000000800 */
[----:B------:R-:W-:Y:S04]  /*0650*/  STS [R13+0xa0], R24 ;  /* 0x0000a0180d007388 */ /* 0x000fe80000000800 */
[----:B------:R-:W-:Y:S04]  /*0660*/  STS [R13+0xc0], R23 ;  /* 0x0000c0170d007388 */ /* 0x000fe80000000800 */
[----:B------:R-:W-:Y:S04]  /*0670*/  STS [R13], R26 ;  /* 0x0000001a0d007388 */ /* 0x000fe80000000800 */
[----:B------:R-:W-:Y:S01]  /*0680*/  STS [R13+0xe0], R25 ;  /* 0x0000e0190d007388 */ /* 0x000fe20000000800 */
[----:B------:R-:W-:Y:S06]  /*0690*/  BAR.SYNC.DEFER_BLOCKING 0x0 ;  /* 0x0000000000007b1d */ /* 0x000fec0000010000 */
[----:B------:R-:W0:Y:S04]  /*06a0*/  LDS.128 R4, [R4] ;  /* 0x0000000004047984 */ /* 0x000e280000000c00 */
[----:B0-----:R0:W-:Y:S02]  /*06b0*/  @P1 STG.E.128 desc[UR6][R8.64], R4 ;  /* 0x0000000408001986 */ /* 0x0011e4000c101d06 */
[----:B0-----:R-:W-:Y:S05]  /*06c0*/  @!P0 EXIT ;  /* 0x000000000000894d */ /* 0x001fea0003800000 */
[----:B0-----:R-:W0:Y:S01]  /*06d0*/  LDS.128 R8, [R11+0x800] ;  /* 0x000800000b087984 */ /* 0x001e220000000c00 */
[----:B------:R-:W-:-:S04]  /*06e0*/  IMAD R5, R0, 0x120, R18 ;  /* 0x0000012000057824 */ /* 0x000fc800078e0212 */
[----:B------:R-:W-:-:S05]  /*06f0*/  IMAD.WIDE R2, R5, 0x4, R2 ;  /* 0x0000000405027825 */ /* 0x000fca00078e0202 */
[----:B0-----:R-:W-:Y:S01]  /*0700*/  STG.E.128 desc[UR6][R2.64], R8 ;  /* 0x0000000802007986 */ /* 0x001fe2000c101d06 */
[----:B------:R-:W-:Y:S05]  /*0710*/  EXIT ;  /* 0x000000000000794d */ /* 0x000fea0003800000 */
.L_x_0:
[----:B------:R-:W-:-:S00]  /*0720*/  BRA `(.L_x_0) ;  /* 0xfffffffc00fc7947 */ /* 0x000fc0000383ffff */
[----:B------:R-:W-:-:S00]  /*0730*/  NOP ;  /* 0x0000000000007918 */ /* 0x000fc00000000000 */
        /* <DEDUP_REMOVED lines=12> */
.L_x_1:


//--------------------- .nv.shared.triton_poi_fused_convolution_25 --------------------------
	.section	.nv.shared.triton_poi_fused_convolution_25,"aw",@nobits
	.sectionflags	@""
	.align	16
	.zero		1024


//--------------------- .nv.constant0.triton_poi_fused_convolution_25 --------------------------
	.section	.nv.constant0.triton_poi_fused_convolution_25,"a",@progbits
	.sectionflags	@""
	.align	4
.nv.constant0.triton_poi_fused_convolution_25:
	.zero		552
